//
// Generated by NVIDIA NVVM Compiler
//
// Compiler Build ID: CL-36424714
// Cuda compilation tools, release 13.0, V13.0.88
// Based on NVVM 20.0.0
//

.version 9.0
.target sm_100
.address_size 64

	// .globl	_Z20selectZerosEfficientPKfPiS1_i
// _ZZ20selectZerosEfficientPKfPiS1_iE12block_offset has been demoted
.extern .shared .align 16 .b8 s_flags[];

.visible .entry _Z20selectZerosEfficientPKfPiS1_i(
	.param .u64 .ptr .align 1 _Z20selectZerosEfficientPKfPiS1_i_param_0,
	.param .u64 .ptr .align 1 _Z20selectZerosEfficientPKfPiS1_i_param_1,
	.param .u64 .ptr .align 1 _Z20selectZerosEfficientPKfPiS1_i_param_2,
	.param .u32 _Z20selectZerosEfficientPKfPiS1_i_param_3
)
{
	.reg .pred 	%p<10>;
	.reg .b32 	%r<39>;
	.reg .b32 	%f<2>;
	.reg .b64 	%rd<11>;
	// demoted variable
	.shared .align 4 .u32 _ZZ20selectZerosEfficientPKfPiS1_iE12block_offset;
	ld.param.u64 	%rd1, [_Z20selectZerosEfficientPKfPiS1_i_param_0];
	ld.param.u64 	%rd2, [_Z20selectZerosEfficientPKfPiS1_i_param_1];
	ld.param.u64 	%rd3, [_Z20selectZerosEfficientPKfPiS1_i_param_2];
	ld.param.u32 	%r13, [_Z20selectZerosEfficientPKfPiS1_i_param_3];
	mov.u32 	%r1, %tid.x;
	mov.u32 	%r15, %ctaid.x;
	mov.u32 	%r2, %ntid.x;
	mad.lo.s32 	%r3, %r15, %r2, %r1;
	setp.ge.s32 	%p1, %r3, %r13;
	mov.b32 	%r36, 0;
	@%p1 bra 	$L__BB0_2;
	cvta.to.global.u64 	%rd4, %rd1;
	mul.wide.s32 	%rd5, %r3, 4;
	add.s64 	%rd6, %rd4, %rd5;
	ld.global.nc.f32 	%f1, [%rd6];
	setp.eq.f32 	%p2, %f1, 0f00000000;
	selp.u32 	%r36, 1, 0, %p2;
$L__BB0_2:
	shl.b32 	%r16, %r1, 2;
	mov.u32 	%r17, s_flags;
	add.s32 	%r6, %r17, %r16;
	st.shared.u32 	[%r6], %r36;
	bar.sync 	0;
	setp.lt.u32 	%p3, %r2, 2;
	@%p3 bra 	$L__BB0_7;
	mov.b32 	%r37, 1;
$L__BB0_4:
	setp.lt.s32 	%p4, %r1, %r37;
	mov.b32 	%r38, 0;
	@%p4 bra 	$L__BB0_6;
	sub.s32 	%r20, %r1, %r37;
	shl.b32 	%r21, %r20, 2;
	add.s32 	%r23, %r17, %r21;
	ld.shared.u32 	%r38, [%r23];
$L__BB0_6:
	bar.sync 	0;
	ld.shared.u32 	%r24, [%r6];
	add.s32 	%r25, %r24, %r38;
	st.shared.u32 	[%r6], %r25;
	bar.sync 	0;
	shl.b32 	%r37, %r37, 1;
	setp.lt.s32 	%p5, %r37, %r2;
	@%p5 bra 	$L__BB0_4;
$L__BB0_7:
	setp.lt.s32 	%p6, %r3, %r13;
	ld.shared.u32 	%r11, [%r6];
	add.s32 	%r26, %r2, -1;
	shl.b32 	%r27, %r2, 2;
	add.s32 	%r29, %r17, %r27;
	ld.shared.u32 	%r30, [%r29+-4];
	setp.eq.s32 	%p7, %r1, %r26;
	selp.b32 	%r31, %r11, %r30, %p6;
	selp.b32 	%r12, %r31, %r30, %p7;
	setp.ne.s32 	%p8, %r1, 0;
	@%p8 bra 	$L__BB0_9;
	cvta.to.global.u64 	%rd7, %rd3;
	atom.global.add.u32 	%r32, [%rd7], %r12;
	st.shared.u32 	[_ZZ20selectZerosEfficientPKfPiS1_iE12block_offset], %r32;
$L__BB0_9:
	bar.sync 	0;
	setp.eq.s32 	%p9, %r36, 0;
	@%p9 bra 	$L__BB0_11;
	ld.shared.u32 	%r33, [_ZZ20selectZerosEfficientPKfPiS1_iE12block_offset];
	add.s32 	%r34, %r11, %r33;
	add.s32 	%r35, %r34, -1;
	cvta.to.global.u64 	%rd8, %rd2;
	mul.wide.s32 	%rd9, %r35, 4;
	add.s64 	%rd10, %rd8, %rd9;
	st.global.u32 	[%rd10], %r3;
$L__BB0_11:
	ret;

}


// ===== COMPILED SASS (sm_100) =====

	.target	sm_100

	.elftype	@"ET_EXEC"


//--------------------- .note.nv.tkinfo           --------------------------
	.section	.note.nv.tkinfo,"",@"SHT_NOTE"
	.sectionflags	@"SHF_NOTE_NV_TKINFO"
	.tkinfo
        /*0018*/ 	.word	0x00000002
        /*0030*/ 	.string	""
        /*0030*/ 	.string	"ptxas"
        /*0030*/ 	.string	"Cuda compilation tools, release 13.0, V13.0.88"
        /*0030*/ 	.string	"Build cuda_13.0.r13.0/compiler.36424714_0"
        /*0030*/ 	.string	"-arch sm_100 -m 64 "



//--------------------- .note.nv.cuinfo           --------------------------
	.section	.note.nv.cuinfo,"",@"SHT_NOTE"
	.sectionflags	@"SHF_NOTE_NV_CUINFO"
        /*0018*/ 	.short	0x0002
        /*001a*/ 	.short	0x0064
        /*001c*/ 	.short	0x0082
	.zero		2


//--------------------- .nv.info                  --------------------------
	.section	.nv.info,"",@"SHT_CUDA_INFO"
	.align	4


	//----- nvinfo : EIATTR_REGCOUNT
	.align		4
        /*0000*/ 	.byte	0x04, 0x2f
        /*0002*/ 	.short	(.L_1 - .L_0)
	.align		4
.L_0:
        /*0004*/ 	.word	index@(_Z20selectZerosEfficientPKfPiS1_i)
        /*0008*/ 	.word	0x0000000d


	//----- nvinfo : EIATTR_FRAME_SIZE
	.align		4
.L_1:
        /*000c*/ 	.byte	0x04, 0x11
        /*000e*/ 	.short	(.L_3 - .L_2)
	.align		4
.L_2:
        /*0010*/ 	.word	index@(_Z20selectZerosEfficientPKfPiS1_i)
        /*0014*/ 	.word	0x00000000


	//----- nvinfo : EIATTR_MIN_STACK_SIZE
	.align		4
.L_3:
        /*0018*/ 	.byte	0x04, 0x12
        /*001a*/ 	.short	(.L_5 - .L_4)
	.align		4
.L_4:
        /*001c*/ 	.word	index@(_Z20selectZerosEfficientPKfPiS1_i)
        /*0020*/ 	.word	0x00000000
.L_5:


//--------------------- .nv.compat                --------------------------
	.section	.nv.compat,"",@"SHT_CUDA_COMPAT_INFO"
	.align	4
        /*0000*/ 	.byte	0x02, 0x09, 0x00, 0x00, 0x02, 0x02, 0x01, 0x00, 0x02, 0x05, 0x05, 0x00, 0x03, 0x07, 0x01, 0x01
        /*0010*/ 	.byte	0x02, 0x03, 0x00, 0x00, 0x02, 0x06, 0x01, 0x00, 0x04, 0x0b, 0x08, 0x00, 0x09, 0x00, 0x00, 0x00
        /*0020*/ 	.byte	0x00, 0x00, 0x00, 0x00


//--------------------- .nv.info._Z20selectZerosEfficientPKfPiS1_i --------------------------
	.section	.nv.info._Z20selectZerosEfficientPKfPiS1_i,"",@"SHT_CUDA_INFO"
	.sectionflags	@""
	.align	4


	//----- nvinfo : EIATTR_CUDA_API_VERSION
	.align		4
        /*0000*/ 	.byte	0x04, 0x37
        /*0002*/ 	.short	(.L_7 - .L_6)
.L_6:
        /*0004*/ 	.word	0x00000082


	//----- nvinfo : EIATTR_KPARAM_INFO
	.align		4
.L_7:
        /*0008*/ 	.byte	0x04, 0x17
        /*000a*/ 	.short	(.L_9 - .L_8)
.L_8:
        /*000c*/ 	.word	0x00000000
        /*0010*/ 	.short	0x0003
        /*0012*/ 	.short	0x0018
        /*0014*/ 	.byte	0x00, 0xf0, 0x11, 0x00


	//----- nvinfo : EIATTR_KPARAM_INFO
	.align		4
.L_9:
        /*0018*/ 	.byte	0x04, 0x17
        /*001a*/ 	.short	(.L_11 - .L_10)
.L_10:
        /*001c*/ 	.word	0x00000000
        /*0020*/ 	.short	0x0002
        /*0022*/ 	.short	0x0010
        /*0024*/ 	.byte	0x00, 0xf5, 0x21, 0x00


	//----- nvinfo : EIATTR_KPARAM_INFO
	.align		4
.L_11:
        /*0028*/ 	.byte	0x04, 0x17
        /*002a*/ 	.short	(.L_13 - .L_12)
.L_12:
        /*002c*/ 	.word	0x00000000
        /*0030*/ 	.short	0x0001
        /*0032*/ 	.short	0x0008
        /*0034*/ 	.byte	0x00, 0xf5, 0x21, 0x00


	//----- nvinfo : EIATTR_KPARAM_INFO
	.align		4
.L_13:
        /*0038*/ 	.byte	0x04, 0x17
        /*003a*/ 	.short	(.L_15 - .L_14)
.L_14:
        /*003c*/ 	.word	0x00000000
        /*0040*/ 	.short	0x0000
        /*0042*/ 	.short	0x0000
        /*0044*/ 	.byte	0x00, 0xf5, 0x21, 0x00


	//----- nvinfo : EIATTR_SPARSE_MMA_MASK
	.align		4
.L_15:
        /*0048*/ 	.byte	0x03, 0x50
        /*004a*/ 	.short	0x0000


	//----- nvinfo : EIATTR_MAXREG_COUNT
	.align		4
        /*004c*/ 	.byte	0x03, 0x1b
        /*004e*/ 	.short	0x00ff


	//----- nvinfo : EIATTR_NUM_BARRIERS
	.align		4
        /*0050*/ 	.byte	0x02, 0x4c
        /*0052*/ 	.byte	0x01
	.zero		1


	//----- nvinfo : EIATTR_MERCURY_ISA_VERSION
	.align		4
        /*0054*/ 	.byte	0x03, 0x5f
        /*0056*/ 	.short	0x0101


	//----- nvinfo : EIATTR_VRC_CTA_INIT_COUNT
	.align		4
        /*0058*/ 	.byte	0x02, 0x4a
	.zero		1
	.zero		1


	//----- nvinfo : EIATTR_EXIT_INSTR_OFFSETS
	.align		4
        /*005c*/ 	.byte	0x04, 0x1c
        /*005e*/ 	.short	(.L_17 - .L_16)


	//   ....[0]....
.L_16:
        /*0060*/ 	.word	0x00000390


	//   ....[1]....
        /*0064*/ 	.word	0x00000420


	//----- nvinfo : EIATTR_CRS_STACK_SIZE
	.align		4
.L_17:
        /*0068*/ 	.byte	0x04, 0x1e
        /*006a*/ 	.short	(.L_19 - .L_18)
.L_18:
        /*006c*/ 	.word	0x00000000


	//----- nvinfo : EIATTR_CBANK_PARAM_SIZE
	.align		4
.L_19:
        /*0070*/ 	.byte	0x03, 0x19
        /*0072*/ 	.short	0x001c


	//----- nvinfo : EIATTR_PARAM_CBANK
	.align		4
        /*0074*/ 	.byte	0x04, 0x0a
        /*0076*/ 	.short	(.L_21 - .L_20)
	.align		4
.L_20:
        /*0078*/ 	.word	index@(.nv.constant0._Z20selectZerosEfficientPKfPiS1_i)
        /*007c*/ 	.short	0x0380
        /*007e*/ 	.short	0x001c


	//----- nvinfo : EIATTR_SW_WAR
	.align		4
.L_21:
        /*0080*/ 	.byte	0x04, 0x36
        /*0082*/ 	.short	(.L_23 - .L_22)
.L_22:
        /*0084*/ 	.word	0x00000008
.L_23:


//--------------------- .nv.callgraph             --------------------------
	.section	.nv.callgraph,"",@"SHT_CUDA_CALLGRAPH"
	.align	4
	.sectionentsize	8
	.align		4
        /*0000*/ 	.word	0x00000000
	.align		4
        /*0004*/ 	.word	0xffffffff
	.align		4
        /*0008*/ 	.word	0x00000000
	.align		4
        /*000c*/ 	.word	0xfffffffe
	.align		4
        /*0010*/ 	.word	0x00000000
	.align		4
        /*0014*/ 	.word	0xfffffffd
	.align		4
        /*0018*/ 	.word	0x00000000
	.align		4
        /*001c*/ 	.word	0xfffffffc


//--------------------- .text._Z20selectZerosEfficientPKfPiS1_i --------------------------
	.section	.text._Z20selectZerosEfficientPKfPiS1_i,"ax",@progbits
	.align	128
        .global         _Z20selectZerosEfficientPKfPiS1_i
        .type           _Z20selectZerosEfficientPKfPiS1_i,@function
        .size           _Z20selectZerosEfficientPKfPiS1_i,(.L_x_5 - _Z20selectZerosEfficientPKfPiS1_i)
        .other          _Z20selectZerosEfficientPKfPiS1_i,@"STO_CUDA_ENTRY STV_DEFAULT"
_Z20selectZerosEfficientPKfPiS1_i:
.text._Z20selectZerosEfficientPKfPiS1_i:
[----:B------:R-:W-:Y:S01]  /*0000*/  LDC R1, c[0x0][0x37c] ;  /* 0x0000df00ff017b82 */ /* 0x000fe20000000800 */
[----:B------:R-:W0:Y:S07]  /*0010*/  S2R R9, SR_TID.X ;  /* 0x0000000000097919 */ /* 0x000e2e0000002100 */
[----:B------:R-:W0:Y:S01]  /*0020*/  S2UR UR4, SR_CTAID.X ;  /* 0x00000000000479c3 */ /* 0x000e220000002500 */
[----:B------:R-:W1:Y:S01]  /*0030*/  LDCU UR5, c[0x0][0x398] ;  /* 0x00007300ff0577ac */ /* 0x000e620008000800 */
[----:B------:R-:W2:Y:S06]  /*0040*/  LDCU.64 UR6, c[0x0][0x358] ;  /* 0x00006b00ff0677ac */ /* 0x000eac0008000a00 */
[----:B------:R-:W0:Y:S02]  /*0050*/  LDC R10, c[0x0][0x360] ;  /* 0x0000d800ff0a7b82 */ /* 0x000e240000000800 */
[----:B0-----:R-:W-:-:S05]  /*0060*/  IMAD R0, R10, UR4, R9 ;  /* 0x000000040a007c24 */ /* 0x001fca000f8e0209 */
[----:B-1----:R-:W-:-:S13]  /*0070*/  ISETP.GE.AND P0, PT, R0, UR5, PT ;  /* 0x0000000500007c0c */ /* 0x002fda000bf06270 */
[----:B------:R-:W0:Y:S02]  /*0080*/  @!P0 LDC.64 R2, c[0x0][0x380] ;  /* 0x0000e000ff028b82 */ /* 0x000e240000000a00 */
[----:B0-----:R-:W-:-:S06]  /*0090*/  @!P0 IMAD.WIDE R2, R0, 0x4, R2 ;  /* 0x0000000400028825 */ /* 0x001fcc00078e0202 */
[----:B--2---:R-:W2:Y:S01]  /*00a0*/  @!P0 LDG.E.CONSTANT R2, desc[UR6][R2.64] ;  /* 0x0000000602028981 */ /* 0x004ea2000c1e9900 */
[----:B------:R-:W-:Y:S02]  /*00b0*/  MOV R4, 0x400 ;  /* 0x0000040000047802 */ /* 0x000fe40000000f00 */
[----:B------:R-:W-:Y:S01]  /*00c0*/  ISETP.GE.U32.AND P2, PT, R10, 0x2, PT ;  /* 0x000000020a00780c */ /* 0x000fe20003f46070 */
[----:B------:R-:W0:Y:S02]  /*00d0*/  S2R R6, SR_CgaCtaId ;  /* 0x0000000000067919 */ /* 0x000e240000008800 */
[----:B------:R-:W-:Y:S02]  /*00e0*/  VIADD R5, R4, 0x10 ;  /* 0x0000001004057836 */ /* 0x000fe40000000000 */
[----:B------:R-:W-:-:S03]  /*00f0*/  IMAD.MOV.U32 R4, RZ, RZ, RZ ;  /* 0x000000ffff047224 */ /* 0x000fc600078e00ff */
[----:B0-----:R-:W-:-:S05]  /*0100*/  LEA R5, R6, R5, 0x18 ;  /* 0x0000000506057211 */ /* 0x001fca00078ec0ff */
[--C-:B------:R-:W-:Y:S02]  /*0110*/  IMAD R7, R9, 0x4, R5.reuse ;  /* 0x0000000409077824 */ /* 0x100fe400078e0205 */
[----:B------:R-:W-:Y:S01]  /*0120*/  IMAD R8, R10, 0x4, R5 ;  /* 0x000000040a087824 */ /* 0x000fe200078e0205 */
[----:B--2---:R-:W-:-:S04]  /*0130*/  @!P0 FSETP.NEU.AND P1, PT, R2, RZ, PT ;  /* 0x000000ff0200820b */ /* 0x004fc80003f2d000 */
[----:B------:R-:W-:-:S05]  /*0140*/  @!P0 SEL R4, RZ, 0x1, P1 ;  /* 0x00000001ff048807 */ /* 0x000fca0000800000 */
[----:B------:R0:W-:Y:S01]  /*0150*/  STS [R7], R4 ;  /* 0x0000000407007388 */ /* 0x0001e20000000800 */
[----:B------:R-:W-:Y:S06]  /*0160*/  BAR.SYNC.DEFER_BLOCKING 0x0 ;  /* 0x0000000000007b1d */ /* 0x000fec0000010000 */
[----:B------:R-:W-:Y:S05]  /*0170*/  @!P2 BRA `(.L_x_0) ;  /* 0x000000000038a947 */ /* 0x000fea0003800000 */
[----:B------:R-:W-:-:S05]  /*0180*/  UMOV UR4, 0x1 ;  /* 0x0000000100047882 */ /* 0x000fca0000000000 */
.L_x_1:
[----:B------:R-:W-:Y:S01]  /*0190*/  ISETP.GE.AND P0, PT, R9, UR4, PT ;  /* 0x0000000409007c0c */ /* 0x000fe2000bf06270 */
[----:B-1----:R-:W-:-:S12]  /*01a0*/  IMAD.MOV.U32 R2, RZ, RZ, RZ ;  /* 0x000000ffff027224 */ /* 0x002fd800078e00ff */
[----:B------:R-:W-:Y:S01]  /*01b0*/  @P0 VIADD R6, R9, -UR4 ;  /* 0x8000000409060c36 */ /* 0x000fe20008000000 */
[----:B------:R-:W-:-:S03]  /*01c0*/  USHF.L.U32 UR4, UR4, 0x1, URZ ;  /* 0x0000000104047899 */ /* 0x000fc600080006ff */
[----:B------:R-:W-:-:S05]  /*01d0*/  @P0 IMAD R6, R6, 0x4, R5 ;  /* 0x0000000406060824 */ /* 0x000fca00078e0205 */
[----:B------:R-:W-:Y:S01]  /*01e0*/  @P0 LDS R2, [R6] ;  /* 0x0000000006020984 */ /* 0x000fe20000000800 */
[----:B------:R-:W-:Y:S01]  /*01f0*/  BAR.SYNC.DEFER_BLOCKING 0x0 ;  /* 0x0000000000007b1d */ /* 0x000fe20000010000 */
[----:B------:R-:W-:-:S05]  /*0200*/  ISETP.LE.AND P0, PT, R10, UR4, PT ;  /* 0x000000040a007c0c */ /* 0x000fca000bf03270 */
[----:B------:R-:W1:Y:S02]  /*0210*/  LDS R3, [R7] ;  /* 0x0000000007037984 */ /* 0x000e640000000800 */
[----:B-1----:R-:W-:-:S05]  /*0220*/  IMAD.IADD R2, R3, 0x1, R2 ;  /* 0x0000000103027824 */ /* 0x002fca00078e0202 */
[----:B------:R1:W-:Y:S01]  /*0230*/  STS [R7], R2 ;  /* 0x0000000207007388 */ /* 0x0003e20000000800 */
[----:B------:R-:W-:Y:S06]  /*0240*/  BAR.SYNC.DEFER_BLOCKING 0x0 ;  /* 0x0000000000007b1d */ /* 0x000fec0000010000 */
[----:B------:R-:W-:Y:S05]  /*0250*/  @!P0 BRA `(.L_x_1) ;  /* 0xfffffffc00cc8947 */ /* 0x000fea000383ffff */
.L_x_0:
[----:B01----:R-:W-:Y:S01]  /*0260*/  LDS R7, [R7] ;  /* 0x0000000007077984 */ /* 0x003fe20000000800 */
[----:B------:R-:W0:Y:S01]  /*0270*/  LDCU UR4, c[0x0][0x398] ;  /* 0x00007300ff0477ac */ /* 0x000e220008000800 */
[----:B------:R-:W-:Y:S01]  /*0280*/  VIADD R2, R10, 0xffffffff ;  /* 0xffffffff0a027836 */ /* 0x000fe20000000000 */
[C---:B------:R-:W-:Y:S01]  /*0290*/  ISETP.NE.AND P2, PT, R9.reuse, RZ, PT ;  /* 0x000000ff0900720c */ /* 0x040fe20003f45270 */
[----:B------:R-:W1:Y:S01]  /*02a0*/  LDS R5, [R8+-0x4] ;  /* 0xfffffc0008057984 */ /* 0x000e620000000800 */
[----:B------:R-:W-:Y:S01]  /*02b0*/  BSSY.RECONVERGENT B0, `(.L_x_2) ;  /* 0x000000c000007945 */ /* 0x000fe20003800200 */
[----:B------:R-:W-:Y:S02]  /*02c0*/  ISETP.NE.AND P3, PT, R4, RZ, PT ;  /* 0x000000ff0400720c */ /* 0x000fe40003f65270 */
[----:B------:R-:W-:Y:S02]  /*02d0*/  ISETP.NE.AND P1, PT, R9, R2, PT ;  /* 0x000000020900720c */ /* 0x000fe40003f25270 */
[----:B0-----:R-:W-:-:S11]  /*02e0*/  ISETP.GE.AND P0, PT, R0, UR4, PT ;  /* 0x0000000400007c0c */ /* 0x001fd6000bf06270 */
[----:B-1----:R-:W-:Y:S01]  /*02f0*/  @!P1 SEL R5, R7, R5, !P0 ;  /* 0x0000000507059207 */ /* 0x002fe20004000000 */
[----:B------:R-:W-:Y:S06]  /*0300*/  @P2 BRA `(.L_x_3) ;  /* 0x0000000000182947 */ /* 0x000fec0003800000 */
[----:B------:R-:W0:Y:S02]  /*0310*/  LDC.64 R2, c[0x0][0x390] ;  /* 0x0000e400ff027b82 */ /* 0x000e240000000a00 */
[----:B0-----:R-:W2:Y:S06]  /*0320*/  ATOMG.E.ADD.STRONG.GPU PT, R2, desc[UR6][R2.64], R5 ;  /* 0x80000005020279a8 */ /* 0x001eac00081ef106 */
[----:B------:R-:W0:Y:S01]  /*0330*/  S2UR UR5, SR_CgaCtaId ;  /* 0x00000000000579c3 */ /* 0x000e220000008800 */
[----:B------:R-:W-:Y:S02]  /*0340*/  UMOV UR4, 0x400 ;  /* 0x0000040000047882 */ /* 0x000fe40000000000 */
[----:B0-----:R-:W-:-:S09]  /*0350*/  ULEA UR4, UR5, UR4, 0x18 ;  /* 0x0000000405047291 */ /* 0x001fd2000f8ec0ff */
[----:B--2---:R0:W-:Y:S03]  /*0360*/  STS [UR4], R2 ;  /* 0x00000002ff007988 */ /* 0x0041e60008000804 */
.L_x_3:
[----:B------:R-:W-:Y:S05]  /*0370*/  BSYNC.RECONVERGENT B0 ;  /* 0x0000000000007941 */ /* 0x000fea0003800200 */
.L_x_2:
[----:B------:R-:W-:Y:S06]  /*0380*/  BAR.SYNC.DEFER_BLOCKING 0x0 ;  /* 0x0000000000007b1d */ /* 0x000fec0000010000 */
[----:B------:R-:W-:Y:S05]  /*0390*/  @!P3 EXIT ;  /* 0x000000000000b94d */ /* 0x000fea0003800000 */
[----:B------:R-:W1:Y:S01]  /*03a0*/  S2UR UR5, SR_CgaCtaId ;  /* 0x00000000000579c3 */ /* 0x000e620000008800 */
[----:B------:R-:W-:-:S07]  /*03b0*/  UMOV UR4, 0x400 ;  /* 0x0000040000047882 */ /* 0x000fce0000000000 */
[----:B0-----:R-:W0:Y:S01]  /*03c0*/  LDC.64 R2, c[0x0][0x388] ;  /* 0x0000e200ff027b82 */ /* 0x001e220000000a00 */
[----:B-1----:R-:W-:-:S09]  /*03d0*/  ULEA UR4, UR5, UR4, 0x18 ;  /* 0x0000000405047291 */ /* 0x002fd2000f8ec0ff */
[----:B------:R-:W1:Y:S02]  /*03e0*/  LDS R4, [UR4] ;  /* 0x00000004ff047984 */ /* 0x000e640008000800 */
[----:B-1----:R-:W-:-:S05]  /*03f0*/  IADD3 R7, PT, PT, R7, -0x1, R4 ;  /* 0xffffffff07077810 */ /* 0x002fca0007ffe004 */
[----:B0-----:R-:W-:-:S05]  /*0400*/  IMAD.WIDE R2, R7, 0x4, R2 ;  /* 0x0000000407027825 */ /* 0x001fca00078e0202 */
[----:B------:R-:W-:Y:S01]  /*0410*/  STG.E desc[UR6][R2.64], R0 ;  /* 0x0000000002007986 */ /* 0x000fe2000c101906 */
[----:B------:R-:W-:Y:S05]  /*0420*/  EXIT ;  /* 0x000000000000794d */ /* 0x000fea0003800000 */
.L_x_4:
[----:B------:R-:W-:-:S00]  /*0430*/  BRA `(.L_x_4) ;  /* 0xfffffffc00fc7947 */ /* 0x000fc0000383ffff */
[----:B------:R-:W-:-:S00]  /*0440*/  NOP ;  /* 0x0000000000007918 */ /* 0x000fc00000000000 */
        /* <DEDUP_REMOVED lines=11> */
.L_x_5:


//--------------------- .nv.shared._Z20selectZerosEfficientPKfPiS1_i --------------------------
	.section	.nv.shared._Z20selectZerosEfficientPKfPiS1_i,"aw",@nobits
	.sectionflags	@""
	.align	16
.nv.shared._Z20selectZerosEfficientPKfPiS1_i:
	.zero		1040


//--------------------- .nv.shared.reserved.0     --------------------------
	.section	.nv.shared.reserved.0,"aw",@nobits
	.weak		__nv_reservedSMEM_offset_0_alias
	.size		__nv_reservedSMEM_offset_0_alias, 0, 64
	.other		__nv_reservedSMEM_offset_0_alias,@"STO_CUDA_RESERVED_SHARED STV_DEFAULT"
__nv_reservedSMEM_offset_0_alias:
	.zero		0
	.zero		64


//--------------------- .nv.constant0._Z20selectZerosEfficientPKfPiS1_i --------------------------
	.section	.nv.constant0._Z20selectZerosEfficientPKfPiS1_i,"a",@progbits
	.sectionflags	@""
	.align	4
.nv.constant0._Z20selectZerosEfficientPKfPiS1_i:
	.zero		924


//--------------------- SYMBOLS --------------------------

	.type		.nv.reservedSmem.offset0,@object
	.size		.nv.reservedSmem.offset0,0x4
	.type		.nv.reservedSmem.cap,@object
	.size		.nv.reservedSmem.cap,0x4
